//
// Generated by NVIDIA NVVM Compiler
//
// Compiler Build ID: CL-36424714
// Cuda compilation tools, release 13.0, V13.0.88
// Based on NVVM 20.0.0
//

.version 9.0
.target sm_100
.address_size 64

	// .globl	_Z4fill14cudaPitchedPtr

.visible .entry _Z4fill14cudaPitchedPtr(
	.param .align 8 .b8 _Z4fill14cudaPitchedPtr_param_0[32]
)
{


	ret;

}


// ===== COMPILED SASS (sm_100) =====

	.target	sm_100

	.elftype	@"ET_EXEC"


//--------------------- .note.nv.tkinfo           --------------------------
	.section	.note.nv.tkinfo,"",@"SHT_NOTE"
	.sectionflags	@"SHF_NOTE_NV_TKINFO"
	.tkinfo
        /*0018*/ 	.word	0x00000002
        /*0030*/ 	.string	""
        /*0030*/ 	.string	"ptxas"
        /*0030*/ 	.string	"Cuda compilation tools, release 13.0, V13.0.88"
        /*0030*/ 	.string	"Build cuda_13.0.r13.0/compiler.36424714_0"
        /*0030*/ 	.string	"-arch sm_100 -m 64 "



//--------------------- .note.nv.cuinfo           --------------------------
	.section	.note.nv.cuinfo,"",@"SHT_NOTE"
	.sectionflags	@"SHF_NOTE_NV_CUINFO"
        /*0018*/ 	.short	0x0002
        /*001a*/ 	.short	0x0064
        /*001c*/ 	.short	0x0082
	.zero		2


//--------------------- .nv.info                  --------------------------
	.section	.nv.info,"",@"SHT_CUDA_INFO"
	.align	4


	//----- nvinfo : EIATTR_REGCOUNT
	.align		4
        /*0000*/ 	.byte	0x04, 0x2f
        /*0002*/ 	.short	(.L_1 - .L_0)
	.align		4
.L_0:
        /*0004*/ 	.word	index@(_Z4fill14cudaPitchedPtr)
        /*0008*/ 	.word	0x00000004


	//----- nvinfo : EIATTR_FRAME_SIZE
	.align		4
.L_1:
        /*000c*/ 	.byte	0x04, 0x11
        /*000e*/ 	.short	(.L_3 - .L_2)
	.align		4
.L_2:
        /*0010*/ 	.word	index@(_Z4fill14cudaPitchedPtr)
        /*0014*/ 	.word	0x00000000


	//----- nvinfo : EIATTR_MIN_STACK_SIZE
	.align		4
.L_3:
        /*0018*/ 	.byte	0x04, 0x12
        /*001a*/ 	.short	(.L_5 - .L_4)
	.align		4
.L_4:
        /*001c*/ 	.word	index@(_Z4fill14cudaPitchedPtr)
        /*0020*/ 	.word	0x00000000
.L_5:


//--------------------- .nv.compat                --------------------------
	.section	.nv.compat,"",@"SHT_CUDA_COMPAT_INFO"
	.align	4
        /*0000*/ 	.byte	0x02, 0x09, 0x00, 0x00, 0x02, 0x02, 0x01, 0x00, 0x02, 0x05, 0x05, 0x00, 0x03, 0x07, 0x01, 0x01
        /*0010*/ 	.byte	0x02, 0x03, 0x00, 0x00, 0x02, 0x06, 0x01, 0x00, 0x04, 0x0b, 0x08, 0x00, 0x09, 0x00, 0x00, 0x00
        /*0020*/ 	.byte	0x00, 0x00, 0x00, 0x00


//--------------------- .nv.info._Z4fill14cudaPitchedPtr --------------------------
	.section	.nv.info._Z4fill14cudaPitchedPtr,"",@"SHT_CUDA_INFO"
	.sectionflags	@""
	.align	4


	//----- nvinfo : EIATTR_CUDA_API_VERSION
	.align		4
        /*0000*/ 	.byte	0x04, 0x37
        /*0002*/ 	.short	(.L_7 - .L_6)
.L_6:
        /*0004*/ 	.word	0x00000082


	//----- nvinfo : EIATTR_KPARAM_INFO
	.align		4
.L_7:
        /*0008*/ 	.byte	0x04, 0x17
        /*000a*/ 	.short	(.L_9 - .L_8)
.L_8:
        /*000c*/ 	.word	0x00000000
        /*0010*/ 	.short	0x0000
        /*0012*/ 	.short	0x0000
        /*0014*/ 	.byte	0x00, 0xf0, 0x81, 0x00


	//----- nvinfo : EIATTR_SPARSE_MMA_MASK
	.align		4
.L_9:
        /*0018*/ 	.byte	0x03, 0x50
        /*001a*/ 	.short	0x0000


	//----- nvinfo : EIATTR_MAXREG_COUNT
	.align		4
        /*001c*/ 	.byte	0x03, 0x1b
        /*001e*/ 	.short	0x00ff


	//----- nvinfo : EIATTR_MERCURY_ISA_VERSION
	.align		4
        /*0020*/ 	.byte	0x03, 0x5f
        /*0022*/ 	.short	0x0101


	//----- nvinfo : EIATTR_VRC_CTA_INIT_COUNT
	.align		4
        /*0024*/ 	.byte	0x02, 0x4a
	.zero		1
	.zero		1


	//----- nvinfo : EIATTR_EXIT_INSTR_OFFSETS
	.align		4
        /*0028*/ 	.byte	0x04, 0x1c
        /*002a*/ 	.short	(.L_11 - .L_10)


	//   ....[0]....
.L_10:
        /*002c*/ 	.word	0x00000010


	//----- nvinfo : EIATTR_CBANK_PARAM_SIZE
	.align		4
.L_11:
        /*0030*/ 	.byte	0x03, 0x19
        /*0032*/ 	.short	0x0020


	//----- nvinfo : EIATTR_PARAM_CBANK
	.align		4
        /*0034*/ 	.byte	0x04, 0x0a
        /*0036*/ 	.short	(.L_13 - .L_12)
	.align		4
.L_12:
        /*0038*/ 	.word	index@(.nv.constant0._Z4fill14cudaPitchedPtr)
        /*003c*/ 	.short	0x0380
        /*003e*/ 	.short	0x0020


	//----- nvinfo : EIATTR_SW_WAR
	.align		4
.L_13:
        /*0040*/ 	.byte	0x04, 0x36
        /*0042*/ 	.short	(.L_15 - .L_14)
.L_14:
        /*0044*/ 	.word	0x00000008
.L_15:


//--------------------- .nv.callgraph             --------------------------
	.section	.nv.callgraph,"",@"SHT_CUDA_CALLGRAPH"
	.align	4
	.sectionentsize	8
	.align		4
        /*0000*/ 	.word	0x00000000
	.align		4
        /*0004*/ 	.word	0xffffffff
	.align		4
        /*0008*/ 	.word	0x00000000
	.align		4
        /*000c*/ 	.word	0xfffffffe
	.align		4
        /*0010*/ 	.word	0x00000000
	.align		4
        /*0014*/ 	.word	0xfffffffd
	.align		4
        /*0018*/ 	.word	0x00000000
	.align		4
        /*001c*/ 	.word	0xfffffffc


//--------------------- .text._Z4fill14cudaPitchedPtr --------------------------
	.section	.text._Z4fill14cudaPitchedPtr,"ax",@progbits
	.align	128
        .global         _Z4fill14cudaPitchedPtr
        .type           _Z4fill14cudaPitchedPtr,@function
        .size           _Z4fill14cudaPitchedPtr,(.L_x_1 - _Z4fill14cudaPitchedPtr)
        .other          _Z4fill14cudaPitchedPtr,@"STO_CUDA_ENTRY STV_DEFAULT"
_Z4fill14cudaPitchedPtr:
.text._Z4fill14cudaPitchedPtr:
[----:B------:R-:W-:Y:S01]  /*0000*/  LDC R1, c[0x0][0x37c] ;  /* 0x0000df00ff017b82 */ /* 0x000fe20000000800 */
[----:B------:R-:W-:Y:S05]  /*0010*/  EXIT ;  /* 0x000000000000794d */ /* 0x000fea0003800000 */
.L_x_0:
[----:B------:R-:W-:-:S00]  /*0020*/  BRA `(.L_x_0) ;  /* 0xfffffffc00fc7947 */ /* 0x000fc0000383ffff */
[----:B------:R-:W-:-:S00]  /*0030*/  NOP ;  /* 0x0000000000007918 */ /* 0x000fc00000000000 */
        /* <DEDUP_REMOVED lines=12> */
.L_x_1:


//--------------------- .nv.shared.reserved.0     --------------------------
	.section	.nv.shared.reserved.0,"aw",@nobits
	.weak		__nv_reservedSMEM_offset_0_alias
	.size		__nv_reservedSMEM_offset_0_alias, 0, 64
	.other		__nv_reservedSMEM_offset_0_alias,@"STO_CUDA_RESERVED_SHARED STV_DEFAULT"
__nv_reservedSMEM_offset_0_alias:
	.zero		0
	.zero		64


//--------------------- .nv.constant0._Z4fill14cudaPitchedPtr --------------------------
	.section	.nv.constant0._Z4fill14cudaPitchedPtr,"a",@progbits
	.sectionflags	@""
	.align	4
.nv.constant0._Z4fill14cudaPitchedPtr:
	.zero		928


//--------------------- SYMBOLS --------------------------

	.type		.nv.reservedSmem.offset0,@object
	.size		.nv.reservedSmem.offset0,0x4
